//
// Generated by NVIDIA NVVM Compiler
//
// Compiler Build ID: CL-36424714
// Cuda compilation tools, release 13.0, V13.0.88
// Based on NVVM 20.0.0
//

.version 9.0
.target sm_100
.address_size 64

	// .globl	_Z10checkIndexv
.extern .func  (.param .b32 func_retval0) vprintf
(
	.param .b64 vprintf_param_0,
	.param .b64 vprintf_param_1
)
;
.global .align 1 .b8 $str[53] = {84, 104, 114, 101, 97, 100, 32, 99, 111, 111, 114, 100, 115, 58, 32, 40, 37, 100, 32, 37, 100, 32, 37, 100, 41, 44, 32, 66, 108, 111, 99, 107, 32, 99, 111, 111, 114, 100, 115, 58, 32, 40, 37, 100, 32, 37, 100, 32, 37, 100, 41, 10};

.visible .entry _Z10checkIndexv()
{
	.local .align 8 .b8 	__local_depot0[24];
	.reg .b64 	%SP;
	.reg .b64 	%SPL;
	.reg .b32 	%r<9>;
	.reg .b64 	%rd<5>;

	mov.u64 	%SPL, __local_depot0;
	cvta.local.u64 	%SP, %SPL;
	add.u64 	%rd1, %SP, 0;
	add.u64 	%rd2, %SPL, 0;
	mov.u32 	%r1, %tid.x;
	mov.u32 	%r2, %tid.y;
	mov.u32 	%r3, %tid.z;
	mov.u32 	%r4, %ctaid.x;
	mov.u32 	%r5, %ctaid.y;
	mov.u32 	%r6, %ctaid.z;
	st.local.v2.u32 	[%rd2], {%r1, %r2};
	st.local.v2.u32 	[%rd2+8], {%r3, %r4};
	st.local.v2.u32 	[%rd2+16], {%r5, %r6};
	mov.u64 	%rd3, $str;
	cvta.global.u64 	%rd4, %rd3;
	{ // callseq 0, 0
	.param .b64 param0;
	st.param.b64 	[param0], %rd4;
	.param .b64 param1;
	st.param.b64 	[param1], %rd1;
	.param .b32 retval0;
	call.uni (retval0), 
	vprintf, 
	(
	param0, 
	param1
	);
	ld.param.b32 	%r7, [retval0];
	} // callseq 0
	ret;

}
	// .globl	_Z9sumArraysPfS_S_
.visible .entry _Z9sumArraysPfS_S_(
	.param .u64 .ptr .align 1 _Z9sumArraysPfS_S__param_0,
	.param .u64 .ptr .align 1 _Z9sumArraysPfS_S__param_1,
	.param .u64 .ptr .align 1 _Z9sumArraysPfS_S__param_2
)
{
	.reg .b32 	%r<2>;
	.reg .b32 	%f<4>;
	.reg .b64 	%rd<11>;

	ld.param.u64 	%rd1, [_Z9sumArraysPfS_S__param_0];
	ld.param.u64 	%rd2, [_Z9sumArraysPfS_S__param_1];
	ld.param.u64 	%rd3, [_Z9sumArraysPfS_S__param_2];
	cvta.to.global.u64 	%rd4, %rd3;
	cvta.to.global.u64 	%rd5, %rd2;
	cvta.to.global.u64 	%rd6, %rd1;
	mov.u32 	%r1, %tid.x;
	mul.wide.u32 	%rd7, %r1, 4;
	add.s64 	%rd8, %rd6, %rd7;
	ld.global.f32 	%f1, [%rd8];
	add.s64 	%rd9, %rd5, %rd7;
	ld.global.f32 	%f2, [%rd9];
	add.f32 	%f3, %f1, %f2;
	add.s64 	%rd10, %rd4, %rd7;
	st.global.f32 	[%rd10], %f3;
	ret;

}


// ===== COMPILED SASS (sm_100) =====

	.target	sm_100

	.elftype	@"ET_EXEC"


//--------------------- .note.nv.tkinfo           --------------------------
	.section	.note.nv.tkinfo,"",@"SHT_NOTE"
	.sectionflags	@"SHF_NOTE_NV_TKINFO"
	.tkinfo
        /*0018*/ 	.word	0x00000002
        /*0030*/ 	.string	""
        /*0030*/ 	.string	"ptxas"
        /*0030*/ 	.string	"Cuda compilation tools, release 13.0, V13.0.88"
        /*0030*/ 	.string	"Build cuda_13.0.r13.0/compiler.36424714_0"
        /*0030*/ 	.string	"-arch sm_100 -m 64 "



//--------------------- .note.nv.cuinfo           --------------------------
	.section	.note.nv.cuinfo,"",@"SHT_NOTE"
	.sectionflags	@"SHF_NOTE_NV_CUINFO"
        /*0018*/ 	.short	0x0002
        /*001a*/ 	.short	0x0064
        /*001c*/ 	.short	0x0082
	.zero		2


//--------------------- .nv.info                  --------------------------
	.section	.nv.info,"",@"SHT_CUDA_INFO"
	.align	4


	//----- nvinfo : EIATTR_REGCOUNT
	.align		4
        /*0000*/ 	.byte	0x04, 0x2f
        /*0002*/ 	.short	(.L_2 - .L_1)
	.align		4
.L_1:
        /*0004*/ 	.word	index@(_Z10checkIndexv)
        /*0008*/ 	.word	0x00000018


	//----- nvinfo : EIATTR_FRAME_SIZE
	.align		4
.L_2:
        /*000c*/ 	.byte	0x04, 0x11
        /*000e*/ 	.short	(.L_4 - .L_3)
	.align		4
.L_3:
        /*0010*/ 	.word	index@(_Z10checkIndexv)
        /*0014*/ 	.word	0x00000018


	//----- nvinfo : EIATTR_REGCOUNT
	.align		4
.L_4:
        /*0018*/ 	.byte	0x04, 0x2f
        /*001a*/ 	.short	(.L_6 - .L_5)
	.align		4
.L_5:
        /*001c*/ 	.word	index@(_Z9sumArraysPfS_S_)
        /*0020*/ 	.word	0x0000000c


	//----- nvinfo : EIATTR_FRAME_SIZE
	.align		4
.L_6:
        /*0024*/ 	.byte	0x04, 0x11
        /*0026*/ 	.short	(.L_8 - .L_7)
	.align		4
.L_7:
        /*0028*/ 	.word	index@(_Z9sumArraysPfS_S_)
        /*002c*/ 	.word	0x00000000


	//----- nvinfo : EIATTR_MIN_STACK_SIZE
	.align		4
.L_8:
        /*0030*/ 	.byte	0x04, 0x12
        /*0032*/ 	.short	(.L_10 - .L_9)
	.align		4
.L_9:
        /*0034*/ 	.word	index@(_Z9sumArraysPfS_S_)
        /*0038*/ 	.word	0x00000000


	//----- nvinfo : EIATTR_MIN_STACK_SIZE
	.align		4
.L_10:
        /*003c*/ 	.byte	0x04, 0x12
        /*003e*/ 	.short	(.L_12 - .L_11)
	.align		4
.L_11:
        /*0040*/ 	.word	index@(_Z10checkIndexv)
        /*0044*/ 	.word	0x00000018
.L_12:


//--------------------- .nv.compat                --------------------------
	.section	.nv.compat,"",@"SHT_CUDA_COMPAT_INFO"
	.align	4
        /*0000*/ 	.byte	0x02, 0x09, 0x00, 0x00, 0x02, 0x02, 0x01, 0x00, 0x02, 0x05, 0x05, 0x00, 0x03, 0x07, 0x01, 0x01
        /*0010*/ 	.byte	0x02, 0x03, 0x00, 0x00, 0x02, 0x06, 0x01, 0x00, 0x04, 0x0b, 0x08, 0x00, 0x09, 0x00, 0x00, 0x00
        /*0020*/ 	.byte	0x00, 0x00, 0x00, 0x00


//--------------------- .nv.info._Z9sumArraysPfS_S_ --------------------------
	.section	.nv.info._Z9sumArraysPfS_S_,"",@"SHT_CUDA_INFO"
	.sectionflags	@""
	.align	4


	//----- nvinfo : EIATTR_CUDA_API_VERSION
	.align		4
        /*0000*/ 	.byte	0x04, 0x37
        /*0002*/ 	.short	(.L_14 - .L_13)
.L_13:
        /*0004*/ 	.word	0x00000082


	//----- nvinfo : EIATTR_KPARAM_INFO
	.align		4
.L_14:
        /*0008*/ 	.byte	0x04, 0x17
        /*000a*/ 	.short	(.L_16 - .L_15)
.L_15:
        /*000c*/ 	.word	0x00000000
        /*0010*/ 	.short	0x0002
        /*0012*/ 	.short	0x0010
        /*0014*/ 	.byte	0x00, 0xf5, 0x21, 0x00


	//----- nvinfo : EIATTR_KPARAM_INFO
	.align		4
.L_16:
        /*0018*/ 	.byte	0x04, 0x17
        /*001a*/ 	.short	(.L_18 - .L_17)
.L_17:
        /*001c*/ 	.word	0x00000000
        /*0020*/ 	.short	0x0001
        /*0022*/ 	.short	0x0008
        /*0024*/ 	.byte	0x00, 0xf5, 0x21, 0x00


	//----- nvinfo : EIATTR_KPARAM_INFO
	.align		4
.L_18:
        /*0028*/ 	.byte	0x04, 0x17
        /*002a*/ 	.short	(.L_20 - .L_19)
.L_19:
        /*002c*/ 	.word	0x00000000
        /*0030*/ 	.short	0x0000
        /*0032*/ 	.short	0x0000
        /*0034*/ 	.byte	0x00, 0xf5, 0x21, 0x00


	//----- nvinfo : EIATTR_SPARSE_MMA_MASK
	.align		4
.L_20:
        /*0038*/ 	.byte	0x03, 0x50
        /*003a*/ 	.short	0x0000


	//----- nvinfo : EIATTR_MAXREG_COUNT
	.align		4
        /*003c*/ 	.byte	0x03, 0x1b
        /*003e*/ 	.short	0x00ff


	//----- nvinfo : EIATTR_MERCURY_ISA_VERSION
	.align		4
        /*0040*/ 	.byte	0x03, 0x5f
        /*0042*/ 	.short	0x0101


	//----- nvinfo : EIATTR_VRC_CTA_INIT_COUNT
	.align		4
        /*0044*/ 	.byte	0x02, 0x4a
	.zero		1
	.zero		1


	//----- nvinfo : EIATTR_EXIT_INSTR_OFFSETS
	.align		4
        /*0048*/ 	.byte	0x04, 0x1c
        /*004a*/ 	.short	(.L_22 - .L_21)


	//   ....[0]....
.L_21:
        /*004c*/ 	.word	0x000000d0


	//----- nvinfo : EIATTR_CBANK_PARAM_SIZE
	.align		4
.L_22:
        /*0050*/ 	.byte	0x03, 0x19
        /*0052*/ 	.short	0x0018


	//----- nvinfo : EIATTR_PARAM_CBANK
	.align		4
        /*0054*/ 	.byte	0x04, 0x0a
        /*0056*/ 	.short	(.L_24 - .L_23)
	.align		4
.L_23:
        /*0058*/ 	.word	index@(.nv.constant0._Z9sumArraysPfS_S_)
        /*005c*/ 	.short	0x0380
        /*005e*/ 	.short	0x0018


	//----- nvinfo : EIATTR_SW_WAR
	.align		4
.L_24:
        /*0060*/ 	.byte	0x04, 0x36
        /*0062*/ 	.short	(.L_26 - .L_25)
.L_25:
        /*0064*/ 	.word	0x00000008
.L_26:


//--------------------- .nv.info._Z10checkIndexv  --------------------------
	.section	.nv.info._Z10checkIndexv,"",@"SHT_CUDA_INFO"
	.sectionflags	@""
	.align	4


	//----- nvinfo : EIATTR_CUDA_API_VERSION
	.align		4
        /*0000*/ 	.byte	0x04, 0x37
        /*0002*/ 	.short	(.L_28 - .L_27)
.L_27:
        /*0004*/ 	.word	0x00000082


	//----- nvinfo : EIATTR_SPARSE_MMA_MASK
	.align		4
.L_28:
        /*0008*/ 	.byte	0x03, 0x50
        /*000a*/ 	.short	0x0000


	//----- nvinfo : EIATTR_MAXREG_COUNT
	.align		4
        /*000c*/ 	.byte	0x03, 0x1b
        /*000e*/ 	.short	0x00ff


	//----- nvinfo : EIATTR_EXTERNS
	.align		4
        /*0010*/ 	.byte	0x04, 0x0f
        /*0012*/ 	.short	(.L_30 - .L_29)


	//   ....[0]....
	.align		4
.L_29:
        /*0014*/ 	.word	index@(vprintf)


	//----- nvinfo : EIATTR_MERCURY_ISA_VERSION
	.align		4
.L_30:
        /*0018*/ 	.byte	0x03, 0x5f
        /*001a*/ 	.short	0x0101


	//----- nvinfo : EIATTR_VRC_CTA_INIT_COUNT
	.align		4
        /*001c*/ 	.byte	0x02, 0x4a
	.zero		1
	.zero		1


	//----- nvinfo : EIATTR_SYSCALL_OFFSETS
	.align		4
        /*0020*/ 	.byte	0x04, 0x46
        /*0022*/ 	.short	(.L_32 - .L_31)


	//   ....[0]....
.L_31:
        /*0024*/ 	.word	0x00000150


	//----- nvinfo : EIATTR_EXIT_INSTR_OFFSETS
	.align		4
.L_32:
        /*0028*/ 	.byte	0x04, 0x1c
        /*002a*/ 	.short	(.L_34 - .L_33)


	//   ....[0]....
.L_33:
        /*002c*/ 	.word	0x00000160


	//----- nvinfo : EIATTR_SW_WAR
	.align		4
.L_34:
        /*0030*/ 	.byte	0x04, 0x36
        /*0032*/ 	.short	(.L_36 - .L_35)
.L_35:
        /*0034*/ 	.word	0x00000008
.L_36:


//--------------------- .nv.callgraph             --------------------------
	.section	.nv.callgraph,"",@"SHT_CUDA_CALLGRAPH"
	.align	4
	.sectionentsize	8
	.align		4
        /*0000*/ 	.word	0x00000000
	.align		4
        /*0004*/ 	.word	0xffffffff
	.align		4
        /*0008*/ 	.word	index@(_Z10checkIndexv)
	.align		4
        /*000c*/ 	.word	index@(vprintf)
	.align		4
        /*0010*/ 	.word	0x00000000
	.align		4
        /*0014*/ 	.word	0xfffffffe
	.align		4
        /*0018*/ 	.word	0x00000000
	.align		4
        /*001c*/ 	.word	0xfffffffd
	.align		4
        /*0020*/ 	.word	0x00000000
	.align		4
        /*0024*/ 	.word	0xfffffffc


//--------------------- .nv.constant4             --------------------------
	.section	.nv.constant4,"a",@progbits
	.align	8
	.align		8
.nv.constant4:
        /*0000*/ 	.dword	$str
	.align		8
        /*0008*/ 	.dword	vprintf


//--------------------- .text._Z9sumArraysPfS_S_  --------------------------
	.section	.text._Z9sumArraysPfS_S_,"ax",@progbits
	.align	128
        .global         _Z9sumArraysPfS_S_
        .type           _Z9sumArraysPfS_S_,@function
        .size           _Z9sumArraysPfS_S_,(.L_x_3 - _Z9sumArraysPfS_S_)
        .other          _Z9sumArraysPfS_S_,@"STO_CUDA_ENTRY STV_DEFAULT"
_Z9sumArraysPfS_S_:
.text._Z9sumArraysPfS_S_:
[----:B------:R-:W-:Y:S01]  /*0000*/  LDC R1, c[0x0][0x37c] ;  /* 0x0000df00ff017b82 */ /* 0x000fe20000000800 */
[----:B------:R-:W0:Y:S07]  /*0010*/  S2R R9, SR_TID.X ;  /* 0x0000000000097919 */ /* 0x000e2e0000002100 */
[----:B------:R-:W0:Y:S01]  /*0020*/  LDC.64 R2, c[0x0][0x380] ;  /* 0x0000e000ff027b82 */ /* 0x000e220000000a00 */
[----:B------:R-:W1:Y:S07]  /*0030*/  LDCU.64 UR4, c[0x0][0x358] ;  /* 0x00006b00ff0477ac */ /* 0x000e6e0008000a00 */
[----:B------:R-:W2:Y:S08]  /*0040*/  LDC.64 R4, c[0x0][0x388] ;  /* 0x0000e200ff047b82 */ /* 0x000eb00000000a00 */
[----:B------:R-:W3:Y:S01]  /*0050*/  LDC.64 R6, c[0x0][0x390] ;  /* 0x0000e400ff067b82 */ /* 0x000ee20000000a00 */
[----:B0-----:R-:W-:-:S04]  /*0060*/  IMAD.WIDE.U32 R2, R9, 0x4, R2 ;  /* 0x0000000409027825 */ /* 0x001fc800078e0002 */
[C---:B--2---:R-:W-:Y:S02]  /*0070*/  IMAD.WIDE.U32 R4, R9.reuse, 0x4, R4 ;  /* 0x0000000409047825 */ /* 0x044fe400078e0004 */
[----:B-1----:R-:W2:Y:S04]  /*0080*/  LDG.E R2, desc[UR4][R2.64] ;  /* 0x0000000402027981 */ /* 0x002ea8000c1e1900 */
[----:B------:R-:W2:Y:S01]  /*0090*/  LDG.E R5, desc[UR4][R4.64] ;  /* 0x0000000404057981 */ /* 0x000ea2000c1e1900 */
[----:B---3--:R-:W-:-:S04]  /*00a0*/  IMAD.WIDE.U32 R6, R9, 0x4, R6 ;  /* 0x0000000409067825 */ /* 0x008fc800078e0006 */
[----:B--2---:R-:W-:-:S05]  /*00b0*/  FADD R9, R2, R5 ;  /* 0x0000000502097221 */ /* 0x004fca0000000000 */
[----:B------:R-:W-:Y:S01]  /*00c0*/  STG.E desc[UR4][R6.64], R9 ;  /* 0x0000000906007986 */ /* 0x000fe2000c101904 */
[----:B------:R-:W-:Y:S05]  /*00d0*/  EXIT ;  /* 0x000000000000794d */ /* 0x000fea0003800000 */
.L_x_0:
[----:B------:R-:W-:-:S00]  /*00e0*/  BRA `(.L_x_0) ;  /* 0xfffffffc00fc7947 */ /* 0x000fc0000383ffff */
[----:B------:R-:W-:-:S00]  /*00f0*/  NOP ;  /* 0x0000000000007918 */ /* 0x000fc00000000000 */
        /* <DEDUP_REMOVED lines=8> */
.L_x_3:


//--------------------- .text._Z10checkIndexv     --------------------------
	.section	.text._Z10checkIndexv,"ax",@progbits
	.align	128
        .global         _Z10checkIndexv
        .type           _Z10checkIndexv,@function
        .size           _Z10checkIndexv,(.L_x_4 - _Z10checkIndexv)
        .other          _Z10checkIndexv,@"STO_CUDA_ENTRY STV_DEFAULT"
_Z10checkIndexv:
.text._Z10checkIndexv:
[----:B------:R-:W0:Y:S01]  /*0000*/  LDC R1, c[0x0][0x37c] ;  /* 0x0000df00ff017b82 */ /* 0x000e220000000800 */
[----:B------:R-:W1:Y:S01]  /*0010*/  S2R R8, SR_TID.X ;  /* 0x0000000000087919 */ /* 0x000e620000002100 */
[----:B0-----:R-:W-:Y:S01]  /*0020*/  VIADD R1, R1, 0xffffffe8 ;  /* 0xffffffe801017836 */ /* 0x001fe20000000000 */
[----:B------:R-:W-:Y:S01]  /*0030*/  MOV R0, 0x8 ;  /* 0x0000000800007802 */ /* 0x000fe20000000f00 */
[----:B------:R-:W0:Y:S01]  /*0040*/  LDCU UR4, c[0x0][0x2f8] ;  /* 0x00005f00ff0477ac */ /* 0x000e220008000800 */
[----:B------:R-:W1:Y:S03]  /*0050*/  S2R R9, SR_TID.Y ;  /* 0x0000000000097919 */ /* 0x000e660000002200 */
[----:B------:R2:W3:Y:S01]  /*0060*/  LDC.64 R2, c[0x4][R0] ;  /* 0x0100000000027b82 */ /* 0x0004e20000000a00 */
[----:B------:R-:W4:Y:S01]  /*0070*/  LDCU.64 UR6, c[0x4][URZ] ;  /* 0x01000000ff0677ac */ /* 0x000f220008000a00 */
[----:B------:R-:W5:Y:S01]  /*0080*/  S2R R10, SR_TID.Z ;  /* 0x00000000000a7919 */ /* 0x000f620000002300 */
[----:B------:R-:W2:Y:S01]  /*0090*/  LDCU UR5, c[0x0][0x2fc] ;  /* 0x00005f80ff0577ac */ /* 0x000ea20008000800 */
[----:B------:R-:W5:Y:S01]  /*00a0*/  S2R R11, SR_CTAID.X ;  /* 0x00000000000b7919 */ /* 0x000f620000002500 */
[----:B------:R-:W5:Y:S01]  /*00b0*/  S2R R12, SR_CTAID.Y ;  /* 0x00000000000c7919 */ /* 0x000f620000002600 */
[----:B------:R-:W5:Y:S01]  /*00c0*/  S2R R13, SR_CTAID.Z ;  /* 0x00000000000d7919 */ /* 0x000f620000002700 */
[----:B0-----:R-:W-:Y:S01]  /*00d0*/  IADD3 R6, P0, PT, R1, UR4, RZ ;  /* 0x0000000401067c10 */ /* 0x001fe2000ff1e0ff */
[----:B----4-:R-:W-:Y:S01]  /*00e0*/  IMAD.U32 R4, RZ, RZ, UR6 ;  /* 0x00000006ff047e24 */ /* 0x010fe2000f8e00ff */
[----:B------:R-:W-:-:S03]  /*00f0*/  MOV R5, UR7 ;  /* 0x0000000700057c02 */ /* 0x000fc60008000f00 */
[----:B--2---:R-:W-:Y:S01]  /*0100*/  IMAD.X R7, RZ, RZ, UR5, P0 ;  /* 0x00000005ff077e24 */ /* 0x004fe200080e06ff */
[----:B-1----:R0:W-:Y:S04]  /*0110*/  STL.64 [R1], R8 ;  /* 0x0000000801007387 */ /* 0x0021e80000100a00 */
[----:B-----5:R0:W-:Y:S04]  /*0120*/  STL.64 [R1+0x8], R10 ;  /* 0x0000080a01007387 */ /* 0x0201e80000100a00 */
[----:B------:R0:W-:Y:S02]  /*0130*/  STL.64 [R1+0x10], R12 ;  /* 0x0000100c01007387 */ /* 0x0001e40000100a00 */
[----:B------:R-:W-:-:S07]  /*0140*/  LEPC R20, `(.L_x_1) ;  /* 0x000000001014794e */ /* 0x000fce0000000000 */
[----:B0--3--:R-:W-:Y:S05]  /*0150*/  CALL.ABS.NOINC R2 ;  /* 0x0000000002007343 */ /* 0x009fea0003c00000 */
.L_x_1:
[----:B------:R-:W-:Y:S05]  /*0160*/  EXIT ;  /* 0x000000000000794d */ /* 0x000fea0003800000 */
.L_x_2:
        /* <DEDUP_REMOVED lines=9> */
.L_x_4:


//--------------------- .nv.global.init           --------------------------
	.section	.nv.global.init,"aw",@progbits
.nv.global.init:
	.type		$str,@object
	.size		$str,(.L_0 - $str)
$str:
        /*0000*/ 	.byte	0x54, 0x68, 0x72, 0x65, 0x61, 0x64, 0x20, 0x63, 0x6f, 0x6f, 0x72, 0x64, 0x73, 0x3a, 0x20, 0x28
        /*0010*/ 	.byte	0x25, 0x64, 0x20, 0x25, 0x64, 0x20, 0x25, 0x64, 0x29, 0x2c, 0x20, 0x42, 0x6c, 0x6f, 0x63, 0x6b
        /*0020*/ 	.byte	0x20, 0x63, 0x6f, 0x6f, 0x72, 0x64, 0x73, 0x3a, 0x20, 0x28, 0x25, 0x64, 0x20, 0x25, 0x64, 0x20
        /*0030*/ 	.byte	0x25, 0x64, 0x29, 0x0a, 0x00
.L_0:


//--------------------- .nv.shared.reserved.0     --------------------------
	.section	.nv.shared.reserved.0,"aw",@nobits
	.weak		__nv_reservedSMEM_offset_0_alias
	.size		__nv_reservedSMEM_offset_0_alias, 0, 64
	.other		__nv_reservedSMEM_offset_0_alias,@"STO_CUDA_RESERVED_SHARED STV_DEFAULT"
__nv_reservedSMEM_offset_0_alias:
	.zero		0
	.zero		64


//--------------------- .nv.constant0._Z9sumArraysPfS_S_ --------------------------
	.section	.nv.constant0._Z9sumArraysPfS_S_,"a",@progbits
	.sectionflags	@""
	.align	4
.nv.constant0._Z9sumArraysPfS_S_:
	.zero		920


//--------------------- .nv.constant0._Z10checkIndexv --------------------------
	.section	.nv.constant0._Z10checkIndexv,"a",@progbits
	.sectionflags	@""
	.align	4
.nv.constant0._Z10checkIndexv:
	.zero		896


//--------------------- SYMBOLS --------------------------

	.type		.nv.reservedSmem.offset0,@object
	.size		.nv.reservedSmem.offset0,0x4
	.type		vprintf,@function
